//
// Generated by NVIDIA NVVM Compiler
//
// Compiler Build ID: CL-36424714
// Cuda compilation tools, release 13.0, V13.0.88
// Based on NVVM 20.0.0
//

.version 9.0
.target sm_100
.address_size 64

	// .globl	_Z12vecsumKernelPji
.extern .func  (.param .b32 func_retval0) vprintf
(
	.param .b64 vprintf_param_0,
	.param .b64 vprintf_param_1
)
;
.global .align 1 .b8 $str[10] = {107, 101, 114, 110, 101, 108, 101, 100, 10};

.visible .entry _Z12vecsumKernelPji(
	.param .u64 .ptr .align 1 _Z12vecsumKernelPji_param_0,
	.param .u32 _Z12vecsumKernelPji_param_1
)
{
	.reg .pred 	%p<7>;
	.reg .b32 	%r<15>;
	.reg .b64 	%rd<9>;

	ld.param.u64 	%rd2, [_Z12vecsumKernelPji_param_0];
	mov.u64 	%rd3, $str;
	cvta.global.u64 	%rd4, %rd3;
	{ // callseq 0, 0
	.param .b64 param0;
	st.param.b64 	[param0], %rd4;
	.param .b64 param1;
	st.param.b64 	[param1], 0;
	.param .b32 retval0;
	call.uni (retval0), 
	vprintf, 
	(
	param0, 
	param1
	);
	ld.param.b32 	%r5, [retval0];
	} // callseq 0
	mov.u32 	%r7, %ntid.x;
	mov.u32 	%r8, %ctaid.x;
	mov.u32 	%r9, %tid.x;
	mad.lo.s32 	%r1, %r8, %r7, %r9;
	shr.u32 	%r14, %r7, 1;
	setp.lt.u32 	%p1, %r7, 2;
	setp.gt.s32 	%p2, %r1, %r14;
	or.pred  	%p3, %p1, %p2;
	@%p3 bra 	$L__BB0_3;
	cvta.to.global.u64 	%rd5, %rd2;
	mul.wide.s32 	%rd6, %r1, 4;
	add.s64 	%rd1, %rd5, %rd6;
$L__BB0_2:
	shl.b32 	%r10, %r14, 2;
	cvt.u64.u32 	%rd7, %r10;
	add.s64 	%rd8, %rd1, %rd7;
	ld.global.u32 	%r11, [%rd8];
	ld.global.u32 	%r12, [%rd1];
	add.s32 	%r13, %r12, %r11;
	st.global.u32 	[%rd1], %r13;
	bar.sync 	0;
	shr.u32 	%r4, %r14, 1;
	setp.gt.u32 	%p4, %r14, 1;
	setp.le.s32 	%p5, %r1, %r4;
	and.pred  	%p6, %p4, %p5;
	mov.u32 	%r14, %r4;
	@%p6 bra 	$L__BB0_2;
$L__BB0_3:
	ret;

}


// ===== COMPILED SASS (sm_100) =====

	.target	sm_100

	.elftype	@"ET_EXEC"


//--------------------- .note.nv.tkinfo           --------------------------
	.section	.note.nv.tkinfo,"",@"SHT_NOTE"
	.sectionflags	@"SHF_NOTE_NV_TKINFO"
	.tkinfo
        /*0018*/ 	.word	0x00000002
        /*0030*/ 	.string	""
        /*0030*/ 	.string	"ptxas"
        /*0030*/ 	.string	"Cuda compilation tools, release 13.0, V13.0.88"
        /*0030*/ 	.string	"Build cuda_13.0.r13.0/compiler.36424714_0"
        /*0030*/ 	.string	"-arch sm_100 -m 64 "



//--------------------- .note.nv.cuinfo           --------------------------
	.section	.note.nv.cuinfo,"",@"SHT_NOTE"
	.sectionflags	@"SHF_NOTE_NV_CUINFO"
        /*0018*/ 	.short	0x0002
        /*001a*/ 	.short	0x0064
        /*001c*/ 	.short	0x0082
	.zero		2


//--------------------- .nv.info                  --------------------------
	.section	.nv.info,"",@"SHT_CUDA_INFO"
	.align	4


	//----- nvinfo : EIATTR_REGCOUNT
	.align		4
        /*0000*/ 	.byte	0x04, 0x2f
        /*0002*/ 	.short	(.L_2 - .L_1)
	.align		4
.L_1:
        /*0004*/ 	.word	index@(_Z12vecsumKernelPji)
        /*0008*/ 	.word	0x00000018


	//----- nvinfo : EIATTR_FRAME_SIZE
	.align		4
.L_2:
        /*000c*/ 	.byte	0x04, 0x11
        /*000e*/ 	.short	(.L_4 - .L_3)
	.align		4
.L_3:
        /*0010*/ 	.word	index@(_Z12vecsumKernelPji)
        /*0014*/ 	.word	0x00000000


	//----- nvinfo : EIATTR_MIN_STACK_SIZE
	.align		4
.L_4:
        /*0018*/ 	.byte	0x04, 0x12
        /*001a*/ 	.short	(.L_6 - .L_5)
	.align		4
.L_5:
        /*001c*/ 	.word	index@(_Z12vecsumKernelPji)
        /*0020*/ 	.word	0x00000000
.L_6:


//--------------------- .nv.compat                --------------------------
	.section	.nv.compat,"",@"SHT_CUDA_COMPAT_INFO"
	.align	4
        /*0000*/ 	.byte	0x02, 0x09, 0x00, 0x00, 0x02, 0x02, 0x01, 0x00, 0x02, 0x05, 0x05, 0x00, 0x03, 0x07, 0x01, 0x01
        /*0010*/ 	.byte	0x02, 0x03, 0x00, 0x00, 0x02, 0x06, 0x01, 0x00, 0x04, 0x0b, 0x08, 0x00, 0x09, 0x00, 0x00, 0x00
        /*0020*/ 	.byte	0x00, 0x00, 0x00, 0x00


//--------------------- .nv.info._Z12vecsumKernelPji --------------------------
	.section	.nv.info._Z12vecsumKernelPji,"",@"SHT_CUDA_INFO"
	.sectionflags	@""
	.align	4


	//----- nvinfo : EIATTR_CUDA_API_VERSION
	.align		4
        /*0000*/ 	.byte	0x04, 0x37
        /*0002*/ 	.short	(.L_8 - .L_7)
.L_7:
        /*0004*/ 	.word	0x00000082


	//----- nvinfo : EIATTR_KPARAM_INFO
	.align		4
.L_8:
        /*0008*/ 	.byte	0x04, 0x17
        /*000a*/ 	.short	(.L_10 - .L_9)
.L_9:
        /*000c*/ 	.word	0x00000000
        /*0010*/ 	.short	0x0001
        /*0012*/ 	.short	0x0008
        /*0014*/ 	.byte	0x00, 0xf0, 0x11, 0x00


	//----- nvinfo : EIATTR_KPARAM_INFO
	.align		4
.L_10:
        /*0018*/ 	.byte	0x04, 0x17
        /*001a*/ 	.short	(.L_12 - .L_11)
.L_11:
        /*001c*/ 	.word	0x00000000
        /*0020*/ 	.short	0x0000
        /*0022*/ 	.short	0x0000
        /*0024*/ 	.byte	0x00, 0xf5, 0x21, 0x00


	//----- nvinfo : EIATTR_SPARSE_MMA_MASK
	.align		4
.L_12:
        /*0028*/ 	.byte	0x03, 0x50
        /*002a*/ 	.short	0x0000


	//----- nvinfo : EIATTR_MAXREG_COUNT
	.align		4
        /*002c*/ 	.byte	0x03, 0x1b
        /*002e*/ 	.short	0x00ff


	//----- nvinfo : EIATTR_NUM_BARRIERS
	.align		4
        /*0030*/ 	.byte	0x02, 0x4c
        /*0032*/ 	.byte	0x01
	.zero		1


	//----- nvinfo : EIATTR_EXTERNS
	.align		4
        /*0034*/ 	.byte	0x04, 0x0f
        /*0036*/ 	.short	(.L_14 - .L_13)


	//   ....[0]....
	.align		4
.L_13:
        /*0038*/ 	.word	index@(vprintf)


	//----- nvinfo : EIATTR_MERCURY_ISA_VERSION
	.align		4
.L_14:
        /*003c*/ 	.byte	0x03, 0x5f
        /*003e*/ 	.short	0x0101


	//----- nvinfo : EIATTR_VRC_CTA_INIT_COUNT
	.align		4
        /*0040*/ 	.byte	0x02, 0x4a
	.zero		1
	.zero		1


	//----- nvinfo : EIATTR_SYSCALL_OFFSETS
	.align		4
        /*0044*/ 	.byte	0x04, 0x46
        /*0046*/ 	.short	(.L_16 - .L_15)


	//   ....[0]....
.L_15:
        /*0048*/ 	.word	0x00000080


	//----- nvinfo : EIATTR_EXIT_INSTR_OFFSETS
	.align		4
.L_16:
        /*004c*/ 	.byte	0x04, 0x1c
        /*004e*/ 	.short	(.L_18 - .L_17)


	//   ....[0]....
.L_17:
        /*0050*/ 	.word	0x00000100


	//   ....[1]....
        /*0054*/ 	.word	0x00000250


	//----- nvinfo : EIATTR_CRS_STACK_SIZE
	.align		4
.L_18:
        /*0058*/ 	.byte	0x04, 0x1e
        /*005a*/ 	.short	(.L_20 - .L_19)
.L_19:
        /*005c*/ 	.word	0x00000000


	//----- nvinfo : EIATTR_CBANK_PARAM_SIZE
	.align		4
.L_20:
        /*0060*/ 	.byte	0x03, 0x19
        /*0062*/ 	.short	0x000c


	//----- nvinfo : EIATTR_PARAM_CBANK
	.align		4
        /*0064*/ 	.byte	0x04, 0x0a
        /*0066*/ 	.short	(.L_22 - .L_21)
	.align		4
.L_21:
        /*0068*/ 	.word	index@(.nv.constant0._Z12vecsumKernelPji)
        /*006c*/ 	.short	0x0380
        /*006e*/ 	.short	0x000c


	//----- nvinfo : EIATTR_SW_WAR
	.align		4
.L_22:
        /*0070*/ 	.byte	0x04, 0x36
        /*0072*/ 	.short	(.L_24 - .L_23)
.L_23:
        /*0074*/ 	.word	0x00000008
.L_24:


//--------------------- .nv.callgraph             --------------------------
	.section	.nv.callgraph,"",@"SHT_CUDA_CALLGRAPH"
	.align	4
	.sectionentsize	8
	.align		4
        /*0000*/ 	.word	0x00000000
	.align		4
        /*0004*/ 	.word	0xffffffff
	.align		4
        /*0008*/ 	.word	index@(_Z12vecsumKernelPji)
	.align		4
        /*000c*/ 	.word	index@(vprintf)
	.align		4
        /*0010*/ 	.word	0x00000000
	.align		4
        /*0014*/ 	.word	0xfffffffe
	.align		4
        /*0018*/ 	.word	0x00000000
	.align		4
        /*001c*/ 	.word	0xfffffffd
	.align		4
        /*0020*/ 	.word	0x00000000
	.align		4
        /*0024*/ 	.word	0xfffffffc


//--------------------- .nv.constant4             --------------------------
	.section	.nv.constant4,"a",@progbits
	.align	8
	.align		8
.nv.constant4:
        /*0000*/ 	.dword	vprintf
	.align		8
        /*0008*/ 	.dword	$str


//--------------------- .text._Z12vecsumKernelPji --------------------------
	.section	.text._Z12vecsumKernelPji,"ax",@progbits
	.align	128
        .global         _Z12vecsumKernelPji
        .type           _Z12vecsumKernelPji,@function
        .size           _Z12vecsumKernelPji,(.L_x_3 - _Z12vecsumKernelPji)
        .other          _Z12vecsumKernelPji,@"STO_CUDA_ENTRY STV_DEFAULT"
_Z12vecsumKernelPji:
.text._Z12vecsumKernelPji:
[----:B------:R-:W0:Y:S01]  /*0000*/  LDC R1, c[0x0][0x37c] ;  /* 0x0000df00ff017b82 */ /* 0x000e220000000800 */
[----:B------:R-:W-:Y:S01]  /*0010*/  MOV R0, 0x0 ;  /* 0x0000000000007802 */ /* 0x000fe20000000f00 */
[----:B------:R-:W1:Y:S01]  /*0020*/  LDCU.64 UR4, c[0x4][0x8] ;  /* 0x01000100ff0477ac */ /* 0x000e620008000a00 */
[----:B------:R-:W-:-:S05]  /*0030*/  CS2R R6, SRZ ;  /* 0x0000000000067805 */ /* 0x000fca000001ff00 */
[----:B------:R2:W3:Y:S01]  /*0040*/  LDC.64 R2, c[0x4][R0] ;  /* 0x0100000000027b82 */ /* 0x0004e20000000a00 */
[----:B-1----:R-:W-:Y:S02]  /*0050*/  IMAD.U32 R4, RZ, RZ, UR4 ;  /* 0x00000004ff047e24 */ /* 0x002fe4000f8e00ff */
[----:B--2---:R-:W-:-:S07]  /*0060*/  IMAD.U32 R5, RZ, RZ, UR5 ;  /* 0x00000005ff057e24 */ /* 0x004fce000f8e00ff */
[----:B------:R-:W-:-:S07]  /*0070*/  LEPC R20, `(.L_x_0) ;  /* 0x000000001014794e */ /* 0x000fce0000000000 */
[----:B0--3--:R-:W-:Y:S05]  /*0080*/  CALL.ABS.NOINC R2 ;  /* 0x0000000002007343 */ /* 0x009fea0003c00000 */
.L_x_0:
[----:B------:R-:W0:Y:S01]  /*0090*/  S2R R7, SR_TID.X ;  /* 0x0000000000077919 */ /* 0x000e220000002100 */
[----:B------:R-:W0:Y:S08]  /*00a0*/  S2UR UR4, SR_CTAID.X ;  /* 0x00000000000479c3 */ /* 0x000e300000002500 */
[----:B------:R-:W0:Y:S02]  /*00b0*/  LDC R2, c[0x0][0x360] ;  /* 0x0000d800ff027b82 */ /* 0x000e240000000800 */
[----:B0-----:R-:W-:Y:S01]  /*00c0*/  IMAD R7, R2, UR4, R7 ;  /* 0x0000000402077c24 */ /* 0x001fe2000f8e0207 */
[----:B------:R-:W-:-:S04]  /*00d0*/  SHF.R.U32.HI R0, RZ, 0x1, R2 ;  /* 0x00000001ff007819 */ /* 0x000fc80000011602 */
[----:B------:R-:W-:-:S04]  /*00e0*/  ISETP.GT.AND P0, PT, R7, R0, PT ;  /* 0x000000000700720c */ /* 0x000fc80003f04270 */
[----:B------:R-:W-:-:S13]  /*00f0*/  ISETP.LT.U32.OR P0, PT, R2, 0x2, P0 ;  /* 0x000000020200780c */ /* 0x000fda0000701470 */
[----:B------:R-:W-:Y:S05]  /*0100*/  @P0 EXIT ;  /* 0x000000000000094d */ /* 0x000fea0003800000 */
[----:B------:R-:W0:Y:S08]  /*0110*/  LDC.64 R2, c[0x0][0x380] ;  /* 0x0000e000ff027b82 */ /* 0x000e300000000a00 */
[----:B------:R-:W1:Y:S01]  /*0120*/  LDC.64 R10, c[0x0][0x358] ;  /* 0x0000d600ff0a7b82 */ /* 0x000e620000000a00 */
[----:B0-----:R-:W-:-:S07]  /*0130*/  IMAD.WIDE R2, R7, 0x4, R2 ;  /* 0x0000000407027825 */ /* 0x001fce00078e0202 */
.L_x_1:
[C---:B-1----:R-:W-:Y:S02]  /*0140*/  R2UR UR6, R10.reuse ;  /* 0x000000000a0672ca */ /* 0x042fe400000e0000 */
[C---:B------:R-:W-:Y:S02]  /*0150*/  R2UR UR7, R11.reuse ;  /* 0x000000000b0772ca */ /* 0x040fe400000e0000 */
[----:B------:R-:W-:Y:S02]  /*0160*/  R2UR UR4, R10 ;  /* 0x000000000a0472ca */ /* 0x000fe400000e0000 */
[----:B------:R-:W-:Y:S02]  /*0170*/  R2UR UR5, R11 ;  /* 0x000000000b0572ca */ /* 0x000fe400000e0000 */
[----:B------:R-:W-:-:S05]  /*0180*/  LEA R4, P0, R0, R2, 0x2 ;  /* 0x0000000200047211 */ /* 0x000fca00078010ff */
[----:B------:R-:W-:Y:S02]  /*0190*/  IMAD.X R5, RZ, RZ, R3, P0 ;  /* 0x000000ffff057224 */ /* 0x000fe400000e0603 */
[----:B0-----:R-:W2:Y:S04]  /*01a0*/  LDG.E R9, desc[UR6][R2.64] ;  /* 0x0000000602097981 */ /* 0x001ea8000c1e1900 */
[----:B------:R-:W2:Y:S01]  /*01b0*/  LDG.E R4, desc[UR4][R4.64] ;  /* 0x0000000404047981 */ /* 0x000ea2000c1e1900 */
[----:B------:R-:W-:Y:S02]  /*01c0*/  SHF.R.U32.HI R6, RZ, 0x1, R0 ;  /* 0x00000001ff067819 */ /* 0x000fe40000011600 */
[----:B------:R-:W-:Y:S02]  /*01d0*/  ISETP.GT.U32.AND P1, PT, R0, 0x1, PT ;  /* 0x000000010000780c */ /* 0x000fe40003f24070 */
[----:B------:R-:W-:Y:S01]  /*01e0*/  ISETP.GT.AND P0, PT, R7, R6, PT ;  /* 0x000000060700720c */ /* 0x000fe20003f04270 */
[----:B------:R-:W-:-:S02]  /*01f0*/  IMAD.MOV.U32 R0, RZ, RZ, R6 ;  /* 0x000000ffff007224 */ /* 0x000fc400078e0006 */
[----:B--2---:R-:W-:-:S05]  /*0200*/  IMAD.IADD R9, R4, 0x1, R9 ;  /* 0x0000000104097824 */ /* 0x004fca00078e0209 */
[----:B------:R0:W-:Y:S01]  /*0210*/  STG.E desc[UR4][R2.64], R9 ;  /* 0x0000000902007986 */ /* 0x0001e2000c101904 */
[----:B------:R-:W-:Y:S05]  /*0220*/  WARPSYNC.ALL ;  /* 0x0000000000007948 */ /* 0x000fea0003800000 */
[----:B------:R-:W-:Y:S06]  /*0230*/  BAR.SYNC.DEFER_BLOCKING 0x0 ;  /* 0x0000000000007b1d */ /* 0x000fec0000010000 */
[----:B------:R-:W-:Y:S05]  /*0240*/  @!P0 BRA P1, `(.L_x_1) ;  /* 0xfffffffc00bc8947 */ /* 0x000fea000083ffff */
[----:B------:R-:W-:Y:S05]  /*0250*/  EXIT ;  /* 0x000000000000794d */ /* 0x000fea0003800000 */
.L_x_2:
[----:B------:R-:W-:-:S00]  /*0260*/  BRA `(.L_x_2) ;  /* 0xfffffffc00fc7947 */ /* 0x000fc0000383ffff */
[----:B------:R-:W-:-:S00]  /*0270*/  NOP ;  /* 0x0000000000007918 */ /* 0x000fc00000000000 */
        /* <DEDUP_REMOVED lines=8> */
.L_x_3:


//--------------------- .nv.global.init           --------------------------
	.section	.nv.global.init,"aw",@progbits
.nv.global.init:
	.type		$str,@object
	.size		$str,(.L_0 - $str)
$str:
        /*0000*/ 	.byte	0x6b, 0x65, 0x72, 0x6e, 0x65, 0x6c, 0x65, 0x64, 0x0a, 0x00
.L_0:


//--------------------- .nv.shared.reserved.0     --------------------------
	.section	.nv.shared.reserved.0,"aw",@nobits
	.weak		__nv_reservedSMEM_offset_0_alias
	.size		__nv_reservedSMEM_offset_0_alias, 0, 64
	.other		__nv_reservedSMEM_offset_0_alias,@"STO_CUDA_RESERVED_SHARED STV_DEFAULT"
__nv_reservedSMEM_offset_0_alias:
	.zero		0
	.zero		64


//--------------------- .nv.constant0._Z12vecsumKernelPji --------------------------
	.section	.nv.constant0._Z12vecsumKernelPji,"a",@progbits
	.sectionflags	@""
	.align	4
.nv.constant0._Z12vecsumKernelPji:
	.zero		908


//--------------------- SYMBOLS --------------------------

	.type		.nv.reservedSmem.offset0,@object
	.size		.nv.reservedSmem.offset0,0x4
	.type		vprintf,@function
